	.headerflags	@"EF_CUDA_TEXMODE_UNIFIED EF_CUDA_64BIT_ADDRESS EF_CUDA_ACCELERATORS EF_CUDA_SM90 EF_CUDA_VIRTUAL_SM(EF_CUDA_SM90)"
	.elftype	@"ET_EXEC"


//--------------------- .nv.info                  --------------------------
	.section	.nv.info,"",@"SHT_CUDA_INFO"
	.align	4


	//----- nvinfo : EIATTR_REGCOUNT
	.align		4
        /*0000*/ 	.byte	0x04, 0x2f
        /*0002*/ 	.short	(.L_1 - .L_0)
	.align		4
.L_0:
        /*0004*/ 	.word	index@(triton_poi_fused_mul_16)
        /*0008*/ 	.word	0x0000000c


	//----- nvinfo : EIATTR_MIN_STACK_SIZE
	.align		4
.L_1:
        /*000c*/ 	.byte	0x04, 0x12
        /*000e*/ 	.short	(.L_3 - .L_2)
	.align		4
.L_2:
        /*0010*/ 	.word	index@(triton_poi_fused_mul_16)
        /*0014*/ 	.word	0x00000000


	//----- nvinfo : EIATTR_FRAME_SIZE
	.align		4
.L_3:
        /*0018*/ 	.byte	0x04, 0x11
        /*001a*/ 	.short	(.L_5 - .L_4)
	.align		4
.L_4:
        /*001c*/ 	.word	index@(triton_poi_fused_mul_16)
        /*0020*/ 	.word	0x00000000


	//----- nvinfo : EIATTR_MIN_STACK_SIZE
	.align		4
.L_5:
        /*0024*/ 	.byte	0x04, 0x12
        /*0026*/ 	.short	(.L_7 - .L_6)
	.align		4
.L_6:
        /*0028*/ 	.word	index@(triton_poi_fused_mul_16)
        /*002c*/ 	.word	0x00000000
.L_7:


//--------------------- .nv.info.triton_poi_fused_mul_16 --------------------------
	.section	.nv.info.triton_poi_fused_mul_16,"",@"SHT_CUDA_INFO"
	.sectionflags	@""
	.align	4


	//----- nvinfo : EIATTR_CUDA_API_VERSION
	.align		4
        /*0000*/ 	.byte	0x04, 0x37
        /*0002*/ 	.short	(.L_9 - .L_8)
.L_8:
        /*0004*/ 	.word	0x0000007c


	//----- nvinfo : EIATTR_KPARAM_INFO
	.align		4
.L_9:
        /*0008*/ 	.byte	0x04, 0x17
        /*000a*/ 	.short	(.L_11 - .L_10)
.L_10:
        /*000c*/ 	.word	0x00000000
        /*0010*/ 	.short	0x0003
        /*0012*/ 	.short	0x0018
        /*0014*/ 	.byte	0x00, 0xf0, 0x11, 0x00


	//----- nvinfo : EIATTR_KPARAM_INFO
	.align		4
.L_11:
        /*0018*/ 	.byte	0x04, 0x17
        /*001a*/ 	.short	(.L_13 - .L_12)
.L_12:
        /*001c*/ 	.word	0x00000000
        /*0020*/ 	.short	0x0002
        /*0022*/ 	.short	0x0010
        /*0024*/ 	.byte	0x00, 0xf4, 0x21, 0x00


	//----- nvinfo : EIATTR_KPARAM_INFO
	.align		4
.L_13:
        /*0028*/ 	.byte	0x04, 0x17
        /*002a*/ 	.short	(.L_15 - .L_14)
.L_14:
        /*002c*/ 	.word	0x00000000
        /*0030*/ 	.short	0x0001
        /*0032*/ 	.short	0x0008
        /*0034*/ 	.byte	0x00, 0xf4, 0x21, 0x00


	//----- nvinfo : EIATTR_KPARAM_INFO
	.align		4
.L_15:
        /*0038*/ 	.byte	0x04, 0x17
        /*003a*/ 	.short	(.L_17 - .L_16)
.L_16:
        /*003c*/ 	.word	0x00000000
        /*0040*/ 	.short	0x0000
        /*0042*/ 	.short	0x0000
        /*0044*/ 	.byte	0x00, 0xf4, 0x21, 0x00


	//----- nvinfo : EIATTR_SPARSE_MMA_MASK
	.align		4
.L_17:
        /*0048*/ 	.byte	0x03, 0x50
        /*004a*/ 	.short	0x0000


	//----- nvinfo : EIATTR_MAXREG_COUNT
	.align		4
        /*004c*/ 	.byte	0x03, 0x1b
        /*004e*/ 	.short	0x00ff


	//----- nvinfo : EIATTR_EXIT_INSTR_OFFSETS
	.align		4
        /*0050*/ 	.byte	0x04, 0x1c
        /*0052*/ 	.short	(.L_19 - .L_18)


	//   ....[0]....
.L_18:
        /*0054*/ 	.word	0x00000330


	//----- nvinfo : EIATTR_REQNTID
	.align		4
.L_19:
        /*0058*/ 	.byte	0x04, 0x10
        /*005a*/ 	.short	(.L_21 - .L_20)
.L_20:
        /*005c*/ 	.word	0x00000080
        /*0060*/ 	.word	0x00000001
        /*0064*/ 	.word	0x00000001


	//----- nvinfo : EIATTR_CBANK_PARAM_SIZE
	.align		4
.L_21:
        /*0068*/ 	.byte	0x03, 0x19
        /*006a*/ 	.short	0x001c


	//----- nvinfo : EIATTR_PARAM_CBANK
	.align		4
        /*006c*/ 	.byte	0x04, 0x0a
        /*006e*/ 	.short	(.L_23 - .L_22)
	.align		4
.L_22:
        /*0070*/ 	.word	index@(.nv.constant0.triton_poi_fused_mul_16)
        /*0074*/ 	.short	0x0210
        /*0076*/ 	.short	0x001c


	//----- nvinfo : EIATTR_SW_WAR
	.align		4
.L_23:
        /*0078*/ 	.byte	0x04, 0x36
        /*007a*/ 	.short	(.L_25 - .L_24)
.L_24:
        /*007c*/ 	.word	0x00000008
.L_25:


//--------------------- .nv.callgraph             --------------------------
	.section	.nv.callgraph,"",@"SHT_CUDA_CALLGRAPH"
	.align	4
	.sectionentsize	8
	.align		4
        /*0000*/ 	.word	0x00000000
	.align		4
        /*0004*/ 	.word	0xffffffff
	.align		4
        /*0008*/ 	.word	0x00000000
	.align		4
        /*000c*/ 	.word	0xfffffffe
	.align		4
        /*0010*/ 	.word	0x00000000
	.align		4
        /*0014*/ 	.word	0xfffffffd
	.align		4
        /*0018*/ 	.word	0x00000000
	.align		4
        /*001c*/ 	.word	0xfffffffc


//--------------------- .text.triton_poi_fused_mul_16 --------------------------
	.section	.text.triton_poi_fused_mul_16,"ax",@progbits
	.align	128
        .global         triton_poi_fused_mul_16
        .type           triton_poi_fused_mul_16,@function
        .size           triton_poi_fused_mul_16,(.L_x_1 - triton_poi_fused_mul_16)
        .other          triton_poi_fused_mul_16,@"STO_CUDA_ENTRY STV_DEFAULT"
triton_poi_fused_mul_16:
.text.triton_poi_fused_mul_16:
[----:B------:R-:W-:Y:S01]  /*0000*/  LDC R1, c[0x0][0x28] ;  /* 0x00000a00ff017b82 */ /* 0x000fe20000000800 */
[----:B------:R-:W1:Y:S07]  /*0010*/  S2R R0, SR_TID.X ;  /* 0x0000000000007919 */ /* 0x000e6e0000002100 */
[----:B------:R-:W2:Y:S01]  /*0020*/  LDC.64 R4, c[0x0][0x218] ;  /* 0x00008600ff047b82 */ /* 0x000ea20000000a00 */
[----:B------:R-:W-:Y:S01]  /*0030*/  ULDC.64 UR4, c[0x0][0x208] ;  /* 0x0000820000047ab9 */ /* 0x000fe20000000a00 */
[----:B------:R-:W3:Y:S01]  /*0040*/  S2R R7, SR_CTAID.X ;  /* 0x0000000000077919 */ /* 0x000ee20000002500 */
[----:B-1----:R-:W-:-:S02]  /*0050*/  SHF.L.U32 R0, R0, 0x1, RZ ;  /* 0x0000000100007819 */ /* 0x002fc400000006ff */
[----:B---3--:R-:W-:Y:S02]  /*0060*/  SHF.R.S32.HI R3, RZ, 0x17, R7 ;  /* 0x00000017ff037819 */ /* 0x008fe40000011407 */
[----:B------:R-:W-:Y:S02]  /*0070*/  LOP3.LUT R0, R0, 0xfe, RZ, 0xc0, !PT ;  /* 0x000000fe00007812 */ /* 0x000fe400078ec0ff */
[----:B------:R-:W-:Y:S02]  /*0080*/  SGXT R3, R3, 0x1 ;  /* 0x000000010303781a */ /* 0x000fe40000000200 */
[----:B------:R-:W-:-:S04]  /*0090*/  LEA R0, R7, R0, 0x8 ;  /* 0x0000000007007211 */ /* 0x000fc800078e40ff */
[CC--:B------:R-:W-:Y:S02]  /*00a0*/  LEA.HI R2, R3.reuse, R0.reuse, RZ, 0x6 ;  /* 0x0000000003027211 */ /* 0x0c0fe400078f30ff */
[----:B------:R-:W-:Y:S02]  /*00b0*/  LEA.HI R6, R3, R0, RZ, 0xe ;  /* 0x0000000003067211 */ /* 0x000fe400078f70ff */
[----:B------:R-:W-:Y:S02]  /*00c0*/  LOP3.LUT R3, R2, 0xffffffc0, RZ, 0xc0, !PT ;  /* 0xffffffc002037812 */ /* 0x000fe400078ec0ff */
[----:B------:R-:W-:Y:S02]  /*00d0*/  SHF.R.S32.HI R6, RZ, 0xe, R6 ;  /* 0x0000000eff067819 */ /* 0x000fe40000011406 */
[----:B------:R-:W-:-:S04]  /*00e0*/  IADD3 R3, R0, -R3, RZ ;  /* 0x8000000300037210 */ /* 0x000fc80007ffe0ff */
[----:B------:R-:W-:-:S05]  /*00f0*/  LEA R3, R6, R3, 0x6 ;  /* 0x0000000306037211 */ /* 0x000fca00078e30ff */
[----:B--2---:R-:W-:Y:S02]  /*0100*/  IMAD.WIDE R4, R3, 0x4, R4 ;  /* 0x0000000403047825 */ /* 0x004fe400078e0204 */
[----:B------:R-:W1:Y:S04]  /*0110*/  LDC.64 R2, c[0x0][0x210] ;  /* 0x00008400ff027b82 */ /* 0x000e680000000a00 */
[----:B------:R-:W2:Y:S01]  /*0120*/  LDG.E.EL.64 R4, desc[UR4][R4.64] ;  /* 0x0000000404047981 */ /* 0x000ea2000c2e1b00 */
[----:B-1----:R-:W-:-:S06]  /*0130*/  IMAD.WIDE R2, R0, 0x4, R2 ;  /* 0x0000000400027825 */ /* 0x002fcc00078e0202 */
[----:B------:R-:W3:Y:S01]  /*0140*/  LDG.E.64 R2, desc[UR4][R2.64] ;  /* 0x0000000402027981 */ /* 0x000ee2000c1e1b00 */
[----:B--2---:R-:W-:-:S04]  /*0150*/  FADD R6, RZ, -R4 ;  /* 0x80000004ff067221 */ /* 0x004fc80000000000 */
[----:B------:R-:W-:Y:S01]  /*0160*/  FMUL R7, R6, 1.4426950216293334961 ;  /* 0x3fb8aa3b06077820 */ /* 0x000fe20000400000 */
[----:B------:R-:W-:-:S04]  /*0170*/  FADD R6, RZ, -R5 ;  /* 0x80000005ff067221 */ /* 0x000fc80000000000 */
[----:B------:R-:W-:Y:S01]  /*0180*/  FMUL R6, R6, 1.4426950216293334961 ;  /* 0x3fb8aa3b06067820 */ /* 0x000fe20000400000 */
[----:B------:R-:W-:-:S04]  /*0190*/  FSETP.GEU.AND P0, PT, R7, -126, PT ;  /* 0xc2fc00000700780b */ /* 0x000fc80003f0e000 */
[----:B------:R-:W-:-:S09]  /*01a0*/  FSETP.GEU.AND P1, PT, R6, -126, PT ;  /* 0xc2fc00000600780b */ /* 0x000fd20003f2e000 */
[----:B------:R-:W-:-:S04]  /*01b0*/  @!P0 FMUL R7, R7, 0.5 ;  /* 0x3f00000007078820 */ /* 0x000fc80000400000 */
[----:B------:R-:W-:Y:S01]  /*01c0*/  @!P1 FMUL R6, R6, 0.5 ;  /* 0x3f00000006069820 */ /* 0x000fe20000400000 */
[----:B------:R-:W1:Y:S08]  /*01d0*/  MUFU.EX2 R4, R7 ;  /* 0x0000000700047308 */ /* 0x000e700000000800 */
[----:B------:R2:W4:Y:S01]  /*01e0*/  MUFU.EX2 R5, R6 ;  /* 0x0000000600057308 */ /* 0x0005220000000800 */
[----:B-1----:R-:W-:Y:S01]  /*01f0*/  @!P0 FMUL R4, R4, R4 ;  /* 0x0000000404048220 */ /* 0x002fe20000400000 */
[----:B--2---:R-:W-:-:S03]  /*0200*/  HFMA2.MMA R6, -RZ, RZ, 1.625, 0 ;  /* 0x3e800000ff067435 */ /* 0x004fc600000001ff */
[----:B------:R-:W-:Y:S01]  /*0210*/  FADD R8, R4, 1 ;  /* 0x3f80000004087421 */ /* 0x000fe20000000000 */
[----:B----4-:R-:W-:-:S04]  /*0220*/  @!P1 FMUL R5, R5, R5 ;  /* 0x0000000505059220 */ /* 0x010fc80000400000 */
[----:B------:R-:W-:Y:S01]  /*0230*/  FSETP.GT.AND P0, PT, R8, 8.50705917302346158658e+37, PT ;  /* 0x7e8000000800780b */ /* 0x000fe20003f04000 */
[----:B------:R-:W-:-:S03]  /*0240*/  FADD R9, R5, 1 ;  /* 0x3f80000005097421 */ /* 0x000fc60000000000 */
[----:B------:R-:W-:Y:S01]  /*0250*/  FSEL R7, R6, 1, P0 ;  /* 0x3f80000006077808 */ /* 0x000fe20000000000 */
[----:B------:R-:W1:Y:S01]  /*0260*/  LDC.64 R4, c[0x0][0x220] ;  /* 0x00008800ff047b82 */ /* 0x000e620000000a00 */
[----:B------:R-:W-:-:S04]  /*0270*/  FSETP.GT.AND P1, PT, R9, 8.50705917302346158658e+37, PT ;  /* 0x7e8000000900780b */ /* 0x000fc80003f24000 */
[----:B------:R-:W-:-:S03]  /*0280*/  FSEL R6, R6, 1, P1 ;  /* 0x3f80000006067808 */ /* 0x000fc60000800000 */
[----:B------:R-:W-:-:S06]  /*0290*/  @P0 FMUL R8, R8, 0.25 ;  /* 0x3e80000008080820 */ /* 0x000fcc0000400000 */
[----:B------:R-:W2:Y:S01]  /*02a0*/  MUFU.RCP R8, R8 ;  /* 0x0000000800087308 */ /* 0x000ea20000001000 */
[----:B------:R-:W-:-:S07]  /*02b0*/  @P1 FMUL R9, R9, 0.25 ;  /* 0x3e80000009091820 */ /* 0x000fce0000400000 */
[----:B------:R-:W4:Y:S01]  /*02c0*/  MUFU.RCP R9, R9 ;  /* 0x0000000900097308 */ /* 0x000f220000001000 */
[----:B-1----:R-:W-:-:S04]  /*02d0*/  IMAD.WIDE R4, R0, 0x4, R4 ;  /* 0x0000000400047825 */ /* 0x002fc800078e0204 */
[----:B--2---:R-:W-:-:S04]  /*02e0*/  FMUL R7, R8, R7 ;  /* 0x0000000708077220 */ /* 0x004fc80000400000 */
[----:B---3--:R-:W-:Y:S01]  /*02f0*/  FMUL R2, R2, R7 ;  /* 0x0000000702027220 */ /* 0x008fe20000400000 */
[----:B----4-:R-:W-:-:S04]  /*0300*/  FMUL R6, R9, R6 ;  /* 0x0000000609067220 */ /* 0x010fc80000400000 */
[----:B------:R-:W-:-:S05]  /*0310*/  FMUL R3, R3, R6 ;  /* 0x0000000603037220 */ /* 0x000fca0000400000 */
[----:B------:R-:W-:Y:S01]  /*0320*/  STG.E.64 desc[UR4][R4.64], R2 ;  /* 0x0000000204007986 */ /* 0x000fe2000c101b04 */
[----:B------:R-:W-:Y:S05]  /*0330*/  EXIT ;  /* 0x000000000000794d */ /* 0x000fea0003800000 */
.L_x_0:
[----:B------:R-:W-:-:S00]  /*0340*/  BRA `(.L_x_0) ;  /* 0xfffffffc00fc7947 */ /* 0x000fc0000383ffff */
[----:B------:R-:W-:-:S00]  /*0350*/  NOP ;  /* 0x0000000000007918 */ /* 0x000fc00000000000 */
        /* <DEDUP_REMOVED lines=10> */
.L_x_1:


//--------------------- .nv.constant0.triton_poi_fused_mul_16 --------------------------
	.section	.nv.constant0.triton_poi_fused_mul_16,"a",@progbits
	.sectionflags	@""
	.align	4
.nv.constant0.triton_poi_fused_mul_16:
	.zero		556
